	.headerflags	@"EF_CUDA_TEXMODE_UNIFIED EF_CUDA_64BIT_ADDRESS EF_CUDA_ACCELERATORS EF_CUDA_SM90 EF_CUDA_VIRTUAL_SM(EF_CUDA_SM90)"
	.elftype	@"ET_EXEC"


//--------------------- .nv.info                  --------------------------
	.section	.nv.info,"",@"SHT_CUDA_INFO"
	.align	4


	//----- nvinfo : EIATTR_REGCOUNT
	.align		4
        /*0000*/ 	.byte	0x04, 0x2f
        /*0002*/ 	.short	(.L_1 - .L_0)
	.align		4
.L_0:
        /*0004*/ 	.word	index@(triton_poi_fused_2)
        /*0008*/ 	.word	0x00000016


	//----- nvinfo : EIATTR_MIN_STACK_SIZE
	.align		4
.L_1:
        /*000c*/ 	.byte	0x04, 0x12
        /*000e*/ 	.short	(.L_3 - .L_2)
	.align		4
.L_2:
        /*0010*/ 	.word	index@(triton_poi_fused_2)
        /*0014*/ 	.word	0x00000000


	//----- nvinfo : EIATTR_FRAME_SIZE
	.align		4
.L_3:
        /*0018*/ 	.byte	0x04, 0x11
        /*001a*/ 	.short	(.L_5 - .L_4)
	.align		4
.L_4:
        /*001c*/ 	.word	index@(triton_poi_fused_2)
        /*0020*/ 	.word	0x00000000


	//----- nvinfo : EIATTR_MIN_STACK_SIZE
	.align		4
.L_5:
        /*0024*/ 	.byte	0x04, 0x12
        /*0026*/ 	.short	(.L_7 - .L_6)
	.align		4
.L_6:
        /*0028*/ 	.word	index@(triton_poi_fused_2)
        /*002c*/ 	.word	0x00000000
.L_7:


//--------------------- .nv.info.triton_poi_fused_2 --------------------------
	.section	.nv.info.triton_poi_fused_2,"",@"SHT_CUDA_INFO"
	.sectionflags	@""
	.align	4


	//----- nvinfo : EIATTR_CUDA_API_VERSION
	.align		4
        /*0000*/ 	.byte	0x04, 0x37
        /*0002*/ 	.short	(.L_9 - .L_8)
.L_8:
        /*0004*/ 	.word	0x0000007c


	//----- nvinfo : EIATTR_KPARAM_INFO
	.align		4
.L_9:
        /*0008*/ 	.byte	0x04, 0x17
        /*000a*/ 	.short	(.L_11 - .L_10)
.L_10:
        /*000c*/ 	.word	0x00000000
        /*0010*/ 	.short	0x0003
        /*0012*/ 	.short	0x0014
        /*0014*/ 	.byte	0x00, 0xf0, 0x11, 0x00


	//----- nvinfo : EIATTR_KPARAM_INFO
	.align		4
.L_11:
        /*0018*/ 	.byte	0x04, 0x17
        /*001a*/ 	.short	(.L_13 - .L_12)
.L_12:
        /*001c*/ 	.word	0x00000000
        /*0020*/ 	.short	0x0002
        /*0022*/ 	.short	0x0010
        /*0024*/ 	.byte	0x00, 0xf0, 0x11, 0x00


	//----- nvinfo : EIATTR_KPARAM_INFO
	.align		4
.L_13:
        /*0028*/ 	.byte	0x04, 0x17
        /*002a*/ 	.short	(.L_15 - .L_14)
.L_14:
        /*002c*/ 	.word	0x00000000
        /*0030*/ 	.short	0x0001
        /*0032*/ 	.short	0x0008
        /*0034*/ 	.byte	0x00, 0xf4, 0x21, 0x00


	//----- nvinfo : EIATTR_KPARAM_INFO
	.align		4
.L_15:
        /*0038*/ 	.byte	0x04, 0x17
        /*003a*/ 	.short	(.L_17 - .L_16)
.L_16:
        /*003c*/ 	.word	0x00000000
        /*0040*/ 	.short	0x0000
        /*0042*/ 	.short	0x0000
        /*0044*/ 	.byte	0x00, 0xf4, 0x21, 0x00


	//----- nvinfo : EIATTR_SPARSE_MMA_MASK
	.align		4
.L_17:
        /*0048*/ 	.byte	0x03, 0x50
        /*004a*/ 	.short	0x0000


	//----- nvinfo : EIATTR_MAXREG_COUNT
	.align		4
        /*004c*/ 	.byte	0x03, 0x1b
        /*004e*/ 	.short	0x00ff


	//----- nvinfo : EIATTR_EXIT_INSTR_OFFSETS
	.align		4
        /*0050*/ 	.byte	0x04, 0x1c
        /*0052*/ 	.short	(.L_19 - .L_18)


	//   ....[0]....
.L_18:
        /*0054*/ 	.word	0x00000480


	//   ....[1]....
        /*0058*/ 	.word	0x000004d0


	//----- nvinfo : EIATTR_REQNTID
	.align		4
.L_19:
        /*005c*/ 	.byte	0x04, 0x10
        /*005e*/ 	.short	(.L_21 - .L_20)
.L_20:
        /*0060*/ 	.word	0x00000080
        /*0064*/ 	.word	0x00000001
        /*0068*/ 	.word	0x00000001


	//----- nvinfo : EIATTR_CBANK_PARAM_SIZE
	.align		4
.L_21:
        /*006c*/ 	.byte	0x03, 0x19
        /*006e*/ 	.short	0x0018


	//----- nvinfo : EIATTR_PARAM_CBANK
	.align		4
        /*0070*/ 	.byte	0x04, 0x0a
        /*0072*/ 	.short	(.L_23 - .L_22)
	.align		4
.L_22:
        /*0074*/ 	.word	index@(.nv.constant0.triton_poi_fused_2)
        /*0078*/ 	.short	0x0210
        /*007a*/ 	.short	0x0018


	//----- nvinfo : EIATTR_SW_WAR
	.align		4
.L_23:
        /*007c*/ 	.byte	0x04, 0x36
        /*007e*/ 	.short	(.L_25 - .L_24)
.L_24:
        /*0080*/ 	.word	0x00000008
.L_25:


//--------------------- .nv.callgraph             --------------------------
	.section	.nv.callgraph,"",@"SHT_CUDA_CALLGRAPH"
	.align	4
	.sectionentsize	8
	.align		4
        /*0000*/ 	.word	0x00000000
	.align		4
        /*0004*/ 	.word	0xffffffff
	.align		4
        /*0008*/ 	.word	0x00000000
	.align		4
        /*000c*/ 	.word	0xfffffffe
	.align		4
        /*0010*/ 	.word	0x00000000
	.align		4
        /*0014*/ 	.word	0xfffffffd
	.align		4
        /*0018*/ 	.word	0x00000000
	.align		4
        /*001c*/ 	.word	0xfffffffc


//--------------------- .text.triton_poi_fused_2  --------------------------
	.section	.text.triton_poi_fused_2,"ax",@progbits
	.sectionflags	@"SHF_BARRIERS=1"
	.align	128
        .global         triton_poi_fused_2
        .type           triton_poi_fused_2,@function
        .size           triton_poi_fused_2,(.L_x_1 - triton_poi_fused_2)
        .other          triton_poi_fused_2,@"STO_CUDA_ENTRY STV_DEFAULT"
triton_poi_fused_2:
.text.triton_poi_fused_2:
[----:B------:R-:W0:Y:S02]  /*0000*/  LDC R1, c[0x0][0x28] ;  /* 0x00000a00ff017b82 */ /* 0x000e240000000800 */
[----:B------:R-:W1:Y:S01]  /*0010*/  S2R R3, SR_CTAID.Z ;  /* 0x0000000000037919 */ /* 0x000e620000002700 */
[----:B------:R-:W1:Y:S01]  /*0020*/  S2UR UR4, SR_CTAID.Y ;  /* 0x00000000000479c3 */ /* 0x000e620000002600 */
[----:B------:R-:W-:Y:S01]  /*0030*/  CS2R R6, SRZ ;  /* 0x0000000000067805 */ /* 0x000fe2000001ff00 */
[----:B------:R-:W-:Y:S01]  /*0040*/  ULDC.64 UR6, c[0x0][0x208] ;  /* 0x0000820000067ab9 */ /* 0x000fe20000000a00 */
[----:B------:R-:W2:Y:S01]  /*0050*/  S2R R0, SR_TID.X ;  /* 0x0000000000007919 */ /* 0x000ea20000002100 */
[----:B------:R-:W3:Y:S04]  /*0060*/  S2R R11, SR_CTAID.X ;  /* 0x00000000000b7919 */ /* 0x000ee80000002500 */
[----:B------:R-:W1:Y:S08]  /*0070*/  LDC R2, c[0x0][0x10] ;  /* 0x00000400ff027b82 */ /* 0x000e700000000800 */
[----:B------:R-:W4:Y:S01]  /*0080*/  LDC.64 R8, c[0x0][0x210] ;  /* 0x00008400ff087b82 */ /* 0x000f220000000a00 */
[----:B-1----:R-:W-:Y:S01]  /*0090*/  IMAD R3, R3, R2, UR4 ;  /* 0x0000000403037e24 */ /* 0x002fe2000f8e0202 */
[----:B--2---:R-:W-:-:S04]  /*00a0*/  LOP3.LUT R16, R0, 0x7f, RZ, 0xc0, !PT ;  /* 0x0000007f00107812 */ /* 0x004fc800078ec0ff */
[----:B------:R-:W-:Y:S01]  /*00b0*/  PRMT R10, R16, 0x6540, R3 ;  /* 0x00006540100a7816 */ /* 0x000fe20000000003 */
[----:B---3--:R-:W-:-:S03]  /*00c0*/  IMAD.SHL.U32 R2, R11, 0x4, RZ ;  /* 0x000000040b027824 */ /* 0x008fc600078e00ff */
[----:B------:R-:W-:Y:S02]  /*00d0*/  LOP3.LUT R4, R10, 0x80, RZ, 0xfc, !PT ;  /* 0x000000800a047812 */ /* 0x000fe400078efcff */
[----:B------:R-:W-:-:S03]  /*00e0*/  ISETP.GE.AND P0, PT, R2, 0x4, PT ;  /* 0x000000040200780c */ /* 0x000fc60003f06270 */
[C-C-:B------:R-:W-:Y:S01]  /*00f0*/  IMAD.IADD R5, R4.reuse, 0x1, R11.reuse ;  /* 0x0000000104057824 */ /* 0x140fe200078e020b */
[----:B------:R-:W-:Y:S01]  /*0100*/  ISETP.LT.AND P1, PT, R4, 0x10000, !P0 ;  /* 0x000100000400780c */ /* 0x000fe20004721270 */
[C---:B------:R-:W-:Y:S01]  /*0110*/  IMAD.IADD R11, R10.reuse, 0x1, R11 ;  /* 0x000000010a0b7824 */ /* 0x040fe200078e020b */
[----:B------:R-:W-:Y:S01]  /*0120*/  ISETP.LT.AND P0, PT, R10, 0x10000, !P0 ;  /* 0x000100000a00780c */ /* 0x000fe20004701270 */
[----:B------:R-:W-:Y:S01]  /*0130*/  IMAD.SHL.U32 R15, R5, 0x4, RZ ;  /* 0x00000004050f7824 */ /* 0x000fe200078e00ff */
[----:B------:R-:W-:Y:S01]  /*0140*/  CS2R R4, SRZ ;  /* 0x0000000000047805 */ /* 0x000fe2000001ff00 */
[----:B------:R-:W-:Y:S02]  /*0150*/  IMAD.SHL.U32 R11, R11, 0x4, RZ ;  /* 0x000000040b0b7824 */ /* 0x000fe400078e00ff */
[----:B----4-:R-:W-:-:S04]  /*0160*/  IMAD.WIDE R14, R15, 0x4, R8 ;  /* 0x000000040f0e7825 */ /* 0x010fc800078e0208 */
[----:B------:R-:W-:Y:S01]  /*0170*/  IMAD.WIDE R12, R11, 0x4, R8 ;  /* 0x000000040b0c7825 */ /* 0x000fe200078e0208 */
[----:B------:R-:W-:Y:S02]  /*0180*/  CS2R R8, SRZ ;  /* 0x0000000000087805 */ /* 0x000fe4000001ff00 */
[----:B------:R-:W-:Y:S01]  /*0190*/  CS2R R10, SRZ ;  /* 0x00000000000a7805 */ /* 0x000fe2000001ff00 */
[----:B------:R-:W2:Y:S05]  /*01a0*/  @P1 LDG.E.EL.128 R4, desc[UR6][R14.64] ;  /* 0x000000060e041981 */ /* 0x000eaa000c2e1d00 */
[----:B------:R1:W3:Y:S01]  /*01b0*/  @P0 LDG.E.EL.128 R8, desc[UR6][R12.64] ;  /* 0x000000060c080981 */ /* 0x0002e2000c2e1d00 */
[----:B------:R-:W4:Y:S01]  /*01c0*/  S2UR UR5, SR_CgaCtaId ;  /* 0x00000000000579c3 */ /* 0x000f220000008800 */
[----:B------:R-:W-:Y:S01]  /*01d0*/  UMOV UR4, 0x400 ;  /* 0x0000040000047882 */ /* 0x000fe20000000000 */
[----:B------:R-:W-:Y:S01]  /*01e0*/  SHF.R.U32.HI R19, RZ, 0x2, R0 ;  /* 0x00000002ff137819 */ /* 0x000fe20000011600 */
[----:B------:R-:W-:-:S03]  /*01f0*/  IMAD.SHL.U32 R17, R0, 0x4, RZ ;  /* 0x0000000400117824 */ /* 0x000fc600078e00ff */
[----:B------:R-:W-:Y:S01]  /*0200*/  LOP3.LUT R19, R19, 0x10, RZ, 0xc0, !PT ;  /* 0x0000001013137812 */ /* 0x000fe200078ec0ff */
[----:B----4-:R-:W-:-:S06]  /*0210*/  UPRMT UR4, UR5, 0x654, UR4 ;  /* 0x0000065405047896 */ /* 0x010fcc0008000004 */
[----:B------:R-:W-:Y:S01]  /*0220*/  LEA R18, R16, UR4, 0x2 ;  /* 0x0000000410127c11 */ /* 0x000fe2000f8e10ff */
[----:B------:R-:W-:Y:S01]  /*0230*/  VIADD R19, R19, UR4 ;  /* 0x0000000413137c36 */ /* 0x000fe20008000000 */
[----:B------:R-:W-:-:S05]  /*0240*/  LOP3.LUT R16, R17, 0x1fc, RZ, 0xc0, !PT ;  /* 0x000001fc11107812 */ /* 0x000fca00078ec0ff */
[----:B-1----:R-:W-:Y:S01]  /*0250*/  IMAD R12, R16, 0x4, R19 ;  /* 0x00000004100c7824 */ /* 0x002fe200078e0213 */
[----:B--2---:R1:W-:Y:S04]  /*0260*/  STS [R18+0x200], R4 ;  /* 0x0002000412007388 */ /* 0x0043e80000000800 */
[----:B------:R2:W-:Y:S04]  /*0270*/  STS [R18+0x610], R5 ;  /* 0x0006100512007388 */ /* 0x0005e80000000800 */
[----:B------:R4:W-:Y:S01]  /*0280*/  STS [R18+0xa20], R6 ;  /* 0x000a200612007388 */ /* 0x0009e20000000800 */
[----:B-1----:R-:W-:-:S03]  /*0290*/  LOP3.LUT R4, R17, 0xfc, RZ, 0xc0, !PT ;  /* 0x000000fc11047812 */ /* 0x002fc600078ec0ff */
[----:B------:R1:W-:Y:S01]  /*02a0*/  STS [R18+0xe30], R7 ;  /* 0x000e300712007388 */ /* 0x0003e20000000800 */
[----:B------:R-:W-:-:S03]  /*02b0*/  PRMT R3, R4, 0x6540, R3 ;  /* 0x0000654004037816 */ /* 0x000fc60000000003 */
[----:B---3--:R-:W-:Y:S01]  /*02c0*/  STS [R18], R8 ;  /* 0x0000000812007388 */ /* 0x008fe20000000800 */
[----:B--2---:R-:W2:Y:S01]  /*02d0*/  LDC.64 R4, c[0x0][0x218] ;  /* 0x00008600ff047b82 */ /* 0x004ea20000000a00 */
[----:B----4-:R-:W-:Y:S02]  /*02e0*/  SHF.R.S32.HI R6, RZ, 0x1f, R3 ;  /* 0x0000001fff067819 */ /* 0x010fe40000011403 */
[----:B------:R-:W-:Y:S01]  /*02f0*/  STS [R18+0x410], R9 ;  /* 0x0004100912007388 */ /* 0x000fe20000000800 */
[----:B------:R-:W-:Y:S02]  /*0300*/  ISETP.GE.AND P0, PT, R3, 0x10000, PT ;  /* 0x000100000300780c */ /* 0x000fe40003f06270 */
[----:B------:R-:W-:Y:S01]  /*0310*/  LEA.HI R6, R6, R3, RZ, 0x8 ;  /* 0x0000000306067211 */ /* 0x000fe200078f40ff */
[----:B------:R-:W-:Y:S01]  /*0320*/  STS [R18+0x820], R10 ;  /* 0x0008200a12007388 */ /* 0x000fe20000000800 */
[----:B-1----:R-:W-:-:S03]  /*0330*/  SHF.R.U32.HI R7, RZ, 0x6, R0 ;  /* 0x00000006ff077819 */ /* 0x002fc60000011600 */
[----:B------:R-:W-:Y:S01]  /*0340*/  STS [R18+0xc30], R11 ;  /* 0x000c300b12007388 */ /* 0x000fe20000000800 */
[C---:B------:R-:W-:Y:S01]  /*0350*/  IMAD.SHL.U32 R0, R6.reuse, 0x4, RZ ;  /* 0x0000000406007824 */ /* 0x040fe200078e00ff */
[----:B------:R-:W-:Y:S01]  /*0360*/  SGXT.U32 R7, R7, 0x1 ;  /* 0x000000010707781a */ /* 0x000fe20000000000 */
[----:B------:R-:W-:Y:S01]  /*0370*/  BAR.SYNC.DEFER_BLOCKING 0x0 ;  /* 0x0000000000007b1d */ /* 0x000fe20000010000 */
[----:B------:R-:W-:Y:S02]  /*0380*/  LOP3.LUT R6, R6, 0xffffff00, RZ, 0xc0, !PT ;  /* 0xffffff0006067812 */ /* 0x000fe400078ec0ff */
[----:B------:R-:W-:Y:S02]  /*0390*/  LOP3.LUT R0, R0, 0xfffffc00, RZ, 0xc0, !PT ;  /* 0xfffffc0000007812 */ /* 0x000fe400078ec0ff */
[----:B------:R-:W-:Y:S02]  /*03a0*/  LOP3.LUT R7, R2, R7, RZ, 0xfc, !PT ;  /* 0x0000000702077212 */ /* 0x000fe400078efcff */
[----:B------:R-:W-:-:S02]  /*03b0*/  LOP3.LUT R2, R16, 0x200, RZ, 0xfc, !PT ;  /* 0x0000020010027812 */ /* 0x000fc400078efcff */
[----:B------:R-:W-:Y:S02]  /*03c0*/  IADD3 R6, R0, R3, -R6 ;  /* 0x0000000300067210 */ /* 0x000fe40007ffe806 */
[C---:B------:R-:W-:Y:S02]  /*03d0*/  LOP3.LUT R0, R7.reuse, 0x2, RZ, 0xfc, !PT ;  /* 0x0000000207007812 */ /* 0x040fe400078efcff */
[----:B------:R-:W-:Y:S01]  /*03e0*/  SHF.R.U32.HI R2, RZ, 0x4, R2 ;  /* 0x00000004ff027819 */ /* 0x000fe20000011602 */
[C---:B------:R-:W-:Y:S01]  /*03f0*/  IMAD R3, R7.reuse, 0x100, R6 ;  /* 0x0000010007037824 */ /* 0x040fe200078e0206 */
[----:B------:R-:W-:Y:S02]  /*0400*/  ISETP.LT.AND P1, PT, R7, 0x4, !P0 ;  /* 0x000000040700780c */ /* 0x000fe40004721270 */
[----:B------:R-:W-:Y:S02]  /*0410*/  ISETP.LT.AND P0, PT, R0, 0x4, !P0 ;  /* 0x000000040000780c */ /* 0x000fe40004701270 */
[----:B------:R-:W-:Y:S01]  /*0420*/  LOP3.LUT R2, R2, 0x30, RZ, 0xc0, !PT ;  /* 0x0000003002027812 */ /* 0x000fe200078ec0ff */
[----:B------:R-:W1:Y:S04]  /*0430*/  LDS.128 R12, [R12] ;  /* 0x000000000c0c7984 */ /* 0x000e680000000c00 */
[----:B------:R-:W-:-:S02]  /*0440*/  VIADD R7, R2, UR4 ;  /* 0x0000000402077c36 */ /* 0x000fc40008000000 */
[----:B--2---:R-:W-:-:S04]  /*0450*/  IMAD.WIDE R2, R3, 0x4, R4 ;  /* 0x0000000403027825 */ /* 0x004fc800078e0204 */
[----:B------:R-:W-:Y:S01]  /*0460*/  IMAD R7, R16, 0x4, R7 ;  /* 0x0000000410077824 */ /* 0x000fe200078e0207 */
[----:B-1----:R1:W-:Y:S01]  /*0470*/  @P1 STG.E.128 desc[UR6][R2.64], R12 ;  /* 0x0000000c02001986 */ /* 0x0023e2000c101d06 */
[----:B------:R-:W-:Y:S05]  /*0480*/  @!P0 EXIT ;  /* 0x000000000000894d */ /* 0x000fea0003800000 */
[----:B------:R-:W0:Y:S01]  /*0490*/  LDS.128 R8, [R7+0x800] ;  /* 0x0008000007087984 */ /* 0x000e220000000c00 */
[----:B-1----:R-:W-:-:S04]  /*04a0*/  IMAD R3, R0, 0x100, R6 ;  /* 0x0000010000037824 */ /* 0x002fc800078e0206 */
[----:B------:R-:W-:-:S05]  /*04b0*/  IMAD.WIDE R4, R3, 0x4, R4 ;  /* 0x0000000403047825 */ /* 0x000fca00078e0204 */
[----:B0-----:R-:W-:Y:S01]  /*04c0*/  STG.E.128 desc[UR6][R4.64], R8 ;  /* 0x0000000804007986 */ /* 0x001fe2000c101d06 */
[----:B------:R-:W-:Y:S05]  /*04d0*/  EXIT ;  /* 0x000000000000794d */ /* 0x000fea0003800000 */
.L_x_0:
[----:B------:R-:W-:-:S00]  /*04e0*/  BRA `(.L_x_0) ;  /* 0xfffffffc00fc7947 */ /* 0x000fc0000383ffff */
[----:B------:R-:W-:-:S00]  /*04f0*/  NOP ;  /* 0x0000000000007918 */ /* 0x000fc00000000000 */
        /* <DEDUP_REMOVED lines=8> */
.L_x_1:


//--------------------- .nv.shared.triton_poi_fused_2 --------------------------
	.section	.nv.shared.triton_poi_fused_2,"aw",@nobits
	.sectionflags	@""
	.align	16
	.zero		1024


//--------------------- .nv.constant0.triton_poi_fused_2 --------------------------
	.section	.nv.constant0.triton_poi_fused_2,"a",@progbits
	.sectionflags	@""
	.align	4
.nv.constant0.triton_poi_fused_2:
	.zero		552
